//
// Generated by NVIDIA NVVM Compiler
//
// Compiler Build ID: CL-36424714
// Cuda compilation tools, release 13.0, V13.0.88
// Based on NVVM 20.0.0
//

.version 9.0
.target sm_100
.address_size 64

	// .globl	_Z12thread_multiiPi
.extern .func  (.param .b32 func_retval0) vprintf
(
	.param .b64 vprintf_param_0,
	.param .b64 vprintf_param_1
)
;
.global .align 1 .b8 $str[8] = {32, 37, 100, 32, 37, 100, 10};

.visible .entry _Z12thread_multiiPi(
	.param .u32 _Z12thread_multiiPi_param_0,
	.param .u64 .ptr .align 1 _Z12thread_multiiPi_param_1
)
{
	.local .align 8 .b8 	__local_depot0[8];
	.reg .b64 	%SP;
	.reg .b64 	%SPL;
	.reg .b32 	%r<10>;
	.reg .b64 	%rd<9>;

	mov.u64 	%SPL, __local_depot0;
	cvta.local.u64 	%SP, %SPL;
	ld.param.u32 	%r1, [_Z12thread_multiiPi_param_0];
	ld.param.u64 	%rd1, [_Z12thread_multiiPi_param_1];
	cvta.to.global.u64 	%rd2, %rd1;
	add.u64 	%rd3, %SP, 0;
	add.u64 	%rd4, %SPL, 0;
	mov.u32 	%r2, %ntid.x;
	mov.u32 	%r3, %ctaid.x;
	mov.u32 	%r4, %tid.x;
	mad.lo.s32 	%r5, %r2, %r3, %r4;
	add.s32 	%r6, %r5, %r1;
	mul.wide.s32 	%rd5, %r6, 4;
	add.s64 	%rd6, %rd2, %rd5;
	ld.global.u32 	%r7, [%rd6];
	st.local.v2.u32 	[%rd4], {%r7, %r4};
	mov.u64 	%rd7, $str;
	cvta.global.u64 	%rd8, %rd7;
	{ // callseq 0, 0
	.param .b64 param0;
	st.param.b64 	[param0], %rd8;
	.param .b64 param1;
	st.param.b64 	[param1], %rd3;
	.param .b32 retval0;
	call.uni (retval0), 
	vprintf, 
	(
	param0, 
	param1
	);
	ld.param.b32 	%r8, [retval0];
	} // callseq 0
	ret;

}


// ===== COMPILED SASS (sm_100) =====

	.target	sm_100

	.elftype	@"ET_EXEC"


//--------------------- .note.nv.tkinfo           --------------------------
	.section	.note.nv.tkinfo,"",@"SHT_NOTE"
	.sectionflags	@"SHF_NOTE_NV_TKINFO"
	.tkinfo
        /*0018*/ 	.word	0x00000002
        /*0030*/ 	.string	""
        /*0030*/ 	.string	"ptxas"
        /*0030*/ 	.string	"Cuda compilation tools, release 13.0, V13.0.88"
        /*0030*/ 	.string	"Build cuda_13.0.r13.0/compiler.36424714_0"
        /*0030*/ 	.string	"-arch sm_100 -m 64 "



//--------------------- .note.nv.cuinfo           --------------------------
	.section	.note.nv.cuinfo,"",@"SHT_NOTE"
	.sectionflags	@"SHF_NOTE_NV_CUINFO"
        /*0018*/ 	.short	0x0002
        /*001a*/ 	.short	0x0064
        /*001c*/ 	.short	0x0082
	.zero		2


//--------------------- .nv.info                  --------------------------
	.section	.nv.info,"",@"SHT_CUDA_INFO"
	.align	4


	//----- nvinfo : EIATTR_REGCOUNT
	.align		4
        /*0000*/ 	.byte	0x04, 0x2f
        /*0002*/ 	.short	(.L_2 - .L_1)
	.align		4
.L_1:
        /*0004*/ 	.word	index@(_Z12thread_multiiPi)
        /*0008*/ 	.word	0x00000018


	//----- nvinfo : EIATTR_FRAME_SIZE
	.align		4
.L_2:
        /*000c*/ 	.byte	0x04, 0x11
        /*000e*/ 	.short	(.L_4 - .L_3)
	.align		4
.L_3:
        /*0010*/ 	.word	index@(_Z12thread_multiiPi)
        /*0014*/ 	.word	0x00000008


	//----- nvinfo : EIATTR_MIN_STACK_SIZE
	.align		4
.L_4:
        /*0018*/ 	.byte	0x04, 0x12
        /*001a*/ 	.short	(.L_6 - .L_5)
	.align		4
.L_5:
        /*001c*/ 	.word	index@(_Z12thread_multiiPi)
        /*0020*/ 	.word	0x00000008
.L_6:


//--------------------- .nv.compat                --------------------------
	.section	.nv.compat,"",@"SHT_CUDA_COMPAT_INFO"
	.align	4
        /*0000*/ 	.byte	0x02, 0x09, 0x00, 0x00, 0x02, 0x02, 0x01, 0x00, 0x02, 0x05, 0x05, 0x00, 0x03, 0x07, 0x01, 0x01
        /*0010*/ 	.byte	0x02, 0x03, 0x00, 0x00, 0x02, 0x06, 0x01, 0x00, 0x04, 0x0b, 0x08, 0x00, 0x09, 0x00, 0x00, 0x00
        /*0020*/ 	.byte	0x00, 0x00, 0x00, 0x00


//--------------------- .nv.info._Z12thread_multiiPi --------------------------
	.section	.nv.info._Z12thread_multiiPi,"",@"SHT_CUDA_INFO"
	.sectionflags	@""
	.align	4


	//----- nvinfo : EIATTR_CUDA_API_VERSION
	.align		4
        /*0000*/ 	.byte	0x04, 0x37
        /*0002*/ 	.short	(.L_8 - .L_7)
.L_7:
        /*0004*/ 	.word	0x00000082


	//----- nvinfo : EIATTR_KPARAM_INFO
	.align		4
.L_8:
        /*0008*/ 	.byte	0x04, 0x17
        /*000a*/ 	.short	(.L_10 - .L_9)
.L_9:
        /*000c*/ 	.word	0x00000000
        /*0010*/ 	.short	0x0001
        /*0012*/ 	.short	0x0008
        /*0014*/ 	.byte	0x00, 0xf5, 0x21, 0x00


	//----- nvinfo : EIATTR_KPARAM_INFO
	.align		4
.L_10:
        /*0018*/ 	.byte	0x04, 0x17
        /*001a*/ 	.short	(.L_12 - .L_11)
.L_11:
        /*001c*/ 	.word	0x00000000
        /*0020*/ 	.short	0x0000
        /*0022*/ 	.short	0x0000
        /*0024*/ 	.byte	0x00, 0xf0, 0x11, 0x00


	//----- nvinfo : EIATTR_SPARSE_MMA_MASK
	.align		4
.L_12:
        /*0028*/ 	.byte	0x03, 0x50
        /*002a*/ 	.short	0x0000


	//----- nvinfo : EIATTR_MAXREG_COUNT
	.align		4
        /*002c*/ 	.byte	0x03, 0x1b
        /*002e*/ 	.short	0x00ff


	//----- nvinfo : EIATTR_EXTERNS
	.align		4
        /*0030*/ 	.byte	0x04, 0x0f
        /*0032*/ 	.short	(.L_14 - .L_13)


	//   ....[0]....
	.align		4
.L_13:
        /*0034*/ 	.word	index@(vprintf)


	//----- nvinfo : EIATTR_MERCURY_ISA_VERSION
	.align		4
.L_14:
        /*0038*/ 	.byte	0x03, 0x5f
        /*003a*/ 	.short	0x0101


	//----- nvinfo : EIATTR_VRC_CTA_INIT_COUNT
	.align		4
        /*003c*/ 	.byte	0x02, 0x4a
	.zero		1
	.zero		1


	//----- nvinfo : EIATTR_SYSCALL_OFFSETS
	.align		4
        /*0040*/ 	.byte	0x04, 0x46
        /*0042*/ 	.short	(.L_16 - .L_15)


	//   ....[0]....
.L_15:
        /*0044*/ 	.word	0x00000170


	//----- nvinfo : EIATTR_EXIT_INSTR_OFFSETS
	.align		4
.L_16:
        /*0048*/ 	.byte	0x04, 0x1c
        /*004a*/ 	.short	(.L_18 - .L_17)


	//   ....[0]....
.L_17:
        /*004c*/ 	.word	0x00000180


	//----- nvinfo : EIATTR_CBANK_PARAM_SIZE
	.align		4
.L_18:
        /*0050*/ 	.byte	0x03, 0x19
        /*0052*/ 	.short	0x0010


	//----- nvinfo : EIATTR_PARAM_CBANK
	.align		4
        /*0054*/ 	.byte	0x04, 0x0a
        /*0056*/ 	.short	(.L_20 - .L_19)
	.align		4
.L_19:
        /*0058*/ 	.word	index@(.nv.constant0._Z12thread_multiiPi)
        /*005c*/ 	.short	0x0380
        /*005e*/ 	.short	0x0010


	//----- nvinfo : EIATTR_SW_WAR
	.align		4
.L_20:
        /*0060*/ 	.byte	0x04, 0x36
        /*0062*/ 	.short	(.L_22 - .L_21)
.L_21:
        /*0064*/ 	.word	0x00000008
.L_22:


//--------------------- .nv.callgraph             --------------------------
	.section	.nv.callgraph,"",@"SHT_CUDA_CALLGRAPH"
	.align	4
	.sectionentsize	8
	.align		4
        /*0000*/ 	.word	0x00000000
	.align		4
        /*0004*/ 	.word	0xffffffff
	.align		4
        /*0008*/ 	.word	index@(_Z12thread_multiiPi)
	.align		4
        /*000c*/ 	.word	index@(vprintf)
	.align		4
        /*0010*/ 	.word	0x00000000
	.align		4
        /*0014*/ 	.word	0xfffffffe
	.align		4
        /*0018*/ 	.word	0x00000000
	.align		4
        /*001c*/ 	.word	0xfffffffd
	.align		4
        /*0020*/ 	.word	0x00000000
	.align		4
        /*0024*/ 	.word	0xfffffffc


//--------------------- .nv.constant4             --------------------------
	.section	.nv.constant4,"a",@progbits
	.align	8
	.align		8
.nv.constant4:
        /*0000*/ 	.dword	vprintf
	.align		8
        /*0008*/ 	.dword	$str


//--------------------- .text._Z12thread_multiiPi --------------------------
	.section	.text._Z12thread_multiiPi,"ax",@progbits
	.align	128
        .global         _Z12thread_multiiPi
        .type           _Z12thread_multiiPi,@function
        .size           _Z12thread_multiiPi,(.L_x_2 - _Z12thread_multiiPi)
        .other          _Z12thread_multiiPi,@"STO_CUDA_ENTRY STV_DEFAULT"
_Z12thread_multiiPi:
.text._Z12thread_multiiPi:
[----:B------:R-:W0:Y:S01]  /*0000*/  LDC R1, c[0x0][0x37c] ;  /* 0x0000df00ff017b82 */ /* 0x000e220000000800 */
[----:B------:R-:W1:Y:S01]  /*0010*/  S2R R0, SR_CTAID.X ;  /* 0x0000000000007919 */ /* 0x000e620000002500 */
[----:B------:R-:W2:Y:S06]  /*0020*/  LDCU UR6, c[0x0][0x2fc] ;  /* 0x00005f80ff0677ac */ /* 0x000eac0008000800 */
[----:B------:R-:W3:Y:S01]  /*0030*/  LDC.64 R2, c[0x0][0x388] ;  /* 0x0000e200ff027b82 */ /* 0x000ee20000000a00 */
[----:B0-----:R-:W-:Y:S01]  /*0040*/  VIADD R1, R1, 0xfffffff8 ;  /* 0xfffffff801017836 */ /* 0x001fe20000000000 */
[----:B------:R-:W1:Y:S01]  /*0050*/  S2R R9, SR_TID.X ;  /* 0x0000000000097919 */ /* 0x000e620000002100 */
[----:B------:R-:W1:Y:S01]  /*0060*/  LDCU UR7, c[0x0][0x360] ;  /* 0x00006c00ff0777ac */ /* 0x000e620008000800 */
[----:B------:R-:W0:Y:S01]  /*0070*/  LDCU UR8, c[0x0][0x380] ;  /* 0x00007000ff0877ac */ /* 0x000e220008000800 */
[----:B------:R-:W4:Y:S01]  /*0080*/  LDCU.64 UR4, c[0x0][0x358] ;  /* 0x00006b00ff0477ac */ /* 0x000f220008000a00 */
[----:B-1----:R-:W-:-:S05]  /*0090*/  IMAD R0, R0, UR7, R9 ;  /* 0x0000000700007c24 */ /* 0x002fca000f8e0209 */
[----:B0-----:R-:W-:Y:S01]  /*00a0*/  IADD3 R5, PT, PT, R0, UR8, RZ ;  /* 0x0000000800057c10 */ /* 0x001fe2000fffe0ff */
[----:B------:R-:W0:Y:S04]  /*00b0*/  LDCU.64 UR8, c[0x4][0x8] ;  /* 0x01000100ff0877ac */ /* 0x000e280008000a00 */
[----:B---3--:R-:W-:-:S05]  /*00c0*/  IMAD.WIDE R2, R5, 0x4, R2 ;  /* 0x0000000405027825 */ /* 0x008fca00078e0202 */
[----:B----4-:R-:W3:Y:S01]  /*00d0*/  LDG.E R8, desc[UR4][R2.64] ;  /* 0x0000000402087981 */ /* 0x010ee2000c1e1900 */
[----:B------:R-:W-:Y:S01]  /*00e0*/  MOV R0, 0x0 ;  /* 0x0000000000007802 */ /* 0x000fe20000000f00 */
[----:B------:R-:W1:Y:S03]  /*00f0*/  LDCU UR4, c[0x0][0x2f8] ;  /* 0x00005f00ff0477ac */ /* 0x000e660008000800 */
[----:B------:R4:W3:Y:S01]  /*0100*/  LDC.64 R10, c[0x4][R0] ;  /* 0x01000000000a7b82 */ /* 0x0008e20000000a00 */
[----:B0-----:R-:W-:Y:S01]  /*0110*/  IMAD.U32 R4, RZ, RZ, UR8 ;  /* 0x00000008ff047e24 */ /* 0x001fe2000f8e00ff */
[----:B------:R-:W-:Y:S02]  /*0120*/  MOV R5, UR9 ;  /* 0x0000000900057c02 */ /* 0x000fe40008000f00 */
[----:B-1----:R-:W-:-:S05]  /*0130*/  IADD3 R6, P0, PT, R1, UR4, RZ ;  /* 0x0000000401067c10 */ /* 0x002fca000ff1e0ff */
[----:B--2---:R-:W-:Y:S01]  /*0140*/  IMAD.X R7, RZ, RZ, UR6, P0 ;  /* 0x00000006ff077e24 */ /* 0x004fe200080e06ff */
[----:B---3--:R4:W-:Y:S07]  /*0150*/  STL.64 [R1], R8 ;  /* 0x0000000801007387 */ /* 0x0089ee0000100a00 */
[----:B------:R-:W-:-:S07]  /*0160*/  LEPC R20, `(.L_x_0) ;  /* 0x000000001014794e */ /* 0x000fce0000000000 */
[----:B----4-:R-:W-:Y:S05]  /*0170*/  CALL.ABS.NOINC R10 ;  /* 0x000000000a007343 */ /* 0x010fea0003c00000 */
.L_x_0:
[----:B------:R-:W-:Y:S05]  /*0180*/  EXIT ;  /* 0x000000000000794d */ /* 0x000fea0003800000 */
.L_x_1:
[----:B------:R-:W-:-:S00]  /*0190*/  BRA `(.L_x_1) ;  /* 0xfffffffc00fc7947 */ /* 0x000fc0000383ffff */
[----:B------:R-:W-:-:S00]  /*01a0*/  NOP ;  /* 0x0000000000007918 */ /* 0x000fc00000000000 */
        /* <DEDUP_REMOVED lines=13> */
.L_x_2:


//--------------------- .nv.global.init           --------------------------
	.section	.nv.global.init,"aw",@progbits
.nv.global.init:
	.type		$str,@object
	.size		$str,(.L_0 - $str)
$str:
        /*0000*/ 	.byte	0x20, 0x25, 0x64, 0x20, 0x25, 0x64, 0x0a, 0x00
.L_0:


//--------------------- .nv.shared.reserved.0     --------------------------
	.section	.nv.shared.reserved.0,"aw",@nobits
	.weak		__nv_reservedSMEM_offset_0_alias
	.size		__nv_reservedSMEM_offset_0_alias, 0, 64
	.other		__nv_reservedSMEM_offset_0_alias,@"STO_CUDA_RESERVED_SHARED STV_DEFAULT"
__nv_reservedSMEM_offset_0_alias:
	.zero		0
	.zero		64


//--------------------- .nv.constant0._Z12thread_multiiPi --------------------------
	.section	.nv.constant0._Z12thread_multiiPi,"a",@progbits
	.sectionflags	@""
	.align	4
.nv.constant0._Z12thread_multiiPi:
	.zero		912


//--------------------- SYMBOLS --------------------------

	.type		.nv.reservedSmem.offset0,@object
	.size		.nv.reservedSmem.offset0,0x4
	.type		vprintf,@function
